//
// Generated by NVIDIA NVVM Compiler
//
// Compiler Build ID: CL-36424714
// Cuda compilation tools, release 13.0, V13.0.88
// Based on NVVM 20.0.0
//

.version 9.0
.target sm_100
.address_size 64

	// .globl	_Z15maxAndMinReducePKfRfS1_PfS2_i
.extern .shared .align 16 .b8 tempArray[];

.visible .entry _Z15maxAndMinReducePKfRfS1_PfS2_i(
	.param .u64 .ptr .align 1 _Z15maxAndMinReducePKfRfS1_PfS2_i_param_0,
	.param .u64 .ptr .align 1 _Z15maxAndMinReducePKfRfS1_PfS2_i_param_1,
	.param .u64 .ptr .align 1 _Z15maxAndMinReducePKfRfS1_PfS2_i_param_2,
	.param .u64 .ptr .align 1 _Z15maxAndMinReducePKfRfS1_PfS2_i_param_3,
	.param .u64 .ptr .align 1 _Z15maxAndMinReducePKfRfS1_PfS2_i_param_4,
	.param .u32 _Z15maxAndMinReducePKfRfS1_PfS2_i_param_5
)
{
	.reg .pred 	%p<7>;
	.reg .b32 	%r<10>;
	.reg .b32 	%f<6>;
	.reg .b64 	%rd<22>;

	ld.param.u64 	%rd5, [_Z15maxAndMinReducePKfRfS1_PfS2_i_param_0];
	ld.param.u64 	%rd6, [_Z15maxAndMinReducePKfRfS1_PfS2_i_param_3];
	ld.param.u64 	%rd7, [_Z15maxAndMinReducePKfRfS1_PfS2_i_param_4];
	ld.param.u32 	%r6, [_Z15maxAndMinReducePKfRfS1_PfS2_i_param_5];
	cvta.to.global.u64 	%rd1, %rd7;
	cvta.to.global.u64 	%rd2, %rd6;
	mov.u32 	%r7, %ctaid.x;
	mov.u32 	%r9, %ntid.x;
	mov.u32 	%r2, %tid.x;
	mad.lo.s32 	%r3, %r7, %r9, %r2;
	setp.lt.s32 	%p1, %r3, %r6;
	@%p1 bra 	$L__BB0_2;
	mul.wide.u32 	%rd8, %r2, 4;
	add.s64 	%rd9, %rd2, %rd8;
	mov.b32 	%r8, 0;
	st.global.u32 	[%rd9], %r8;
	add.s64 	%rd10, %rd1, %rd8;
	st.global.u32 	[%rd10], %r8;
	bra.uni 	$L__BB0_3;
$L__BB0_2:
	cvta.to.global.u64 	%rd11, %rd5;
	mul.wide.s32 	%rd12, %r3, 4;
	add.s64 	%rd13, %rd11, %rd12;
	ld.global.f32 	%f3, [%rd13];
	mul.wide.u32 	%rd14, %r2, 4;
	add.s64 	%rd15, %rd2, %rd14;
	st.global.f32 	[%rd15], %f3;
	add.s64 	%rd16, %rd1, %rd14;
	st.global.f32 	[%rd16], %f3;
$L__BB0_3:
	bar.sync 	0;
	setp.lt.u32 	%p2, %r9, 2;
	@%p2 bra 	$L__BB0_11;
	mul.wide.u32 	%rd17, %r2, 4;
	add.s64 	%rd3, %rd2, %rd17;
	add.s64 	%rd4, %rd1, %rd17;
$L__BB0_5:
	mov.u32 	%r4, %r9;
	shr.u32 	%r9, %r4, 1;
	setp.ge.u32 	%p3, %r3, %r9;
	@%p3 bra 	$L__BB0_10;
	ld.global.f32 	%f4, [%rd3];
	mul.wide.u32 	%rd18, %r9, 4;
	add.s64 	%rd19, %rd3, %rd18;
	ld.global.f32 	%f1, [%rd19];
	setp.leu.f32 	%p4, %f4, %f1;
	@%p4 bra 	$L__BB0_8;
	st.global.f32 	[%rd3], %f1;
$L__BB0_8:
	ld.global.f32 	%f5, [%rd4];
	add.s64 	%rd21, %rd4, %rd18;
	ld.global.f32 	%f2, [%rd21];
	setp.gtu.f32 	%p5, %f5, %f2;
	@%p5 bra 	$L__BB0_10;
	st.global.f32 	[%rd4], %f2;
$L__BB0_10:
	bar.sync 	0;
	setp.gt.u32 	%p6, %r4, 3;
	@%p6 bra 	$L__BB0_5;
$L__BB0_11:
	ret;

}
	// .globl	_Z9histogramPKfPjiiff
.visible .entry _Z9histogramPKfPjiiff(
	.param .u64 .ptr .align 1 _Z9histogramPKfPjiiff_param_0,
	.param .u64 .ptr .align 1 _Z9histogramPKfPjiiff_param_1,
	.param .u32 _Z9histogramPKfPjiiff_param_2,
	.param .u32 _Z9histogramPKfPjiiff_param_3,
	.param .f32 _Z9histogramPKfPjiiff_param_4,
	.param .f32 _Z9histogramPKfPjiiff_param_5
)
{
	.reg .pred 	%p<2>;
	.reg .b32 	%r<9>;
	.reg .b32 	%f<8>;
	.reg .b64 	%rd<9>;

	ld.param.u64 	%rd1, [_Z9histogramPKfPjiiff_param_0];
	ld.param.u64 	%rd2, [_Z9histogramPKfPjiiff_param_1];
	ld.param.u32 	%r3, [_Z9histogramPKfPjiiff_param_2];
	ld.param.u32 	%r2, [_Z9histogramPKfPjiiff_param_3];
	ld.param.f32 	%f1, [_Z9histogramPKfPjiiff_param_4];
	ld.param.f32 	%f2, [_Z9histogramPKfPjiiff_param_5];
	mov.u32 	%r4, %ctaid.x;
	mov.u32 	%r5, %ntid.x;
	mov.u32 	%r6, %tid.x;
	mad.lo.s32 	%r1, %r4, %r5, %r6;
	setp.ge.s32 	%p1, %r1, %r3;
	@%p1 bra 	$L__BB1_2;
	cvta.to.global.u64 	%rd3, %rd1;
	cvta.to.global.u64 	%rd4, %rd2;
	mul.wide.s32 	%rd5, %r1, 4;
	add.s64 	%rd6, %rd3, %rd5;
	ld.global.f32 	%f3, [%rd6];
	sub.f32 	%f4, %f3, %f1;
	div.rn.f32 	%f5, %f4, %f2;
	cvt.rn.f32.s32 	%f6, %r2;
	mul.f32 	%f7, %f5, %f6;
	cvt.rzi.s32.f32 	%r7, %f7;
	mul.wide.s32 	%rd7, %r7, 4;
	add.s64 	%rd8, %rd4, %rd7;
	atom.global.add.u32 	%r8, [%rd8], 1;
$L__BB1_2:
	ret;

}
	// .globl	_Z13exclusiveScanPji
.visible .entry _Z13exclusiveScanPji(
	.param .u64 .ptr .align 1 _Z13exclusiveScanPji_param_0,
	.param .u32 _Z13exclusiveScanPji_param_1
)
{
	.reg .pred 	%p<8>;
	.reg .b32 	%r<57>;
	.reg .b32 	%f<12>;
	.reg .b64 	%rd<7>;

	ld.param.u64 	%rd3, [_Z13exclusiveScanPji_param_0];
	ld.param.u32 	%r16, [_Z13exclusiveScanPji_param_1];
	cvta.to.global.u64 	%rd4, %rd3;
	mov.u32 	%r18, %ctaid.x;
	mov.u32 	%r19, %ntid.x;
	mov.u32 	%r1, %tid.x;
	mad.lo.s32 	%r20, %r18, %r19, %r1;
	shr.u32 	%r21, %r16, 31;
	add.s32 	%r22, %r16, %r21;
	shr.s32 	%r23, %r22, 1;
	mul.wide.s32 	%rd5, %r20, 4;
	add.s64 	%rd1, %rd4, %rd5;
	ld.global.u32 	%r24, [%rd1];
	cvt.rn.f32.u32 	%f1, %r24;
	shl.b32 	%r25, %r1, 2;
	mov.u32 	%r26, tempArray;
	add.s32 	%r2, %r26, %r25;
	st.shared.f32 	[%r2], %f1;
	mul.wide.s32 	%rd6, %r23, 4;
	add.s64 	%rd2, %rd1, %rd6;
	ld.global.u32 	%r27, [%rd2];
	cvt.rn.f32.u32 	%f2, %r27;
	shl.b32 	%r28, %r23, 2;
	add.s32 	%r3, %r2, %r28;
	st.shared.f32 	[%r3], %f2;
	shr.s32 	%r52, %r16, 1;
	setp.lt.s32 	%p1, %r52, 1;
	mov.b32 	%r54, 1;
	@%p1 bra 	$L__BB2_5;
	shl.b32 	%r30, %r1, 1;
	or.b32  	%r5, %r30, 1;
	mov.b32 	%r54, 1;
$L__BB2_2:
	bar.sync 	0;
	setp.ge.s32 	%p2, %r1, %r52;
	@%p2 bra 	$L__BB2_4;
	mul.lo.s32 	%r31, %r54, %r5;
	shl.b32 	%r32, %r31, 2;
	add.s32 	%r34, %r26, %r32;
	ld.shared.f32 	%f3, [%r34+-4];
	shl.b32 	%r35, %r54, 2;
	add.s32 	%r36, %r34, %r35;
	ld.shared.f32 	%f4, [%r36+-4];
	add.f32 	%f5, %f3, %f4;
	st.shared.f32 	[%r36+-4], %f5;
$L__BB2_4:
	shl.b32 	%r54, %r54, 1;
	shr.u32 	%r9, %r52, 1;
	setp.gt.u32 	%p3, %r52, 1;
	mov.u32 	%r52, %r9;
	@%p3 bra 	$L__BB2_2;
$L__BB2_5:
	setp.ne.s32 	%p4, %r1, 0;
	@%p4 bra 	$L__BB2_7;
	shl.b32 	%r37, %r16, 2;
	add.s32 	%r39, %r26, %r37;
	mov.b32 	%r40, 0;
	st.shared.u32 	[%r39+-4], %r40;
$L__BB2_7:
	setp.lt.s32 	%p5, %r16, 2;
	@%p5 bra 	$L__BB2_12;
	shl.b32 	%r42, %r1, 1;
	or.b32  	%r11, %r42, 1;
	mov.b32 	%r55, 1;
$L__BB2_9:
	shr.s32 	%r54, %r54, 1;
	bar.sync 	0;
	setp.ge.s32 	%p6, %r1, %r55;
	@%p6 bra 	$L__BB2_11;
	mul.lo.s32 	%r43, %r54, %r11;
	shl.b32 	%r44, %r43, 2;
	add.s32 	%r46, %r26, %r44;
	ld.shared.f32 	%f6, [%r46+-4];
	cvt.rzi.s32.f32 	%r47, %f6;
	shl.b32 	%r48, %r54, 2;
	add.s32 	%r49, %r46, %r48;
	ld.shared.f32 	%f7, [%r49+-4];
	st.shared.f32 	[%r46+-4], %f7;
	cvt.rn.f32.s32 	%f8, %r47;
	add.f32 	%f9, %f7, %f8;
	st.shared.f32 	[%r49+-4], %f9;
$L__BB2_11:
	shl.b32 	%r55, %r55, 1;
	setp.lt.s32 	%p7, %r55, %r16;
	@%p7 bra 	$L__BB2_9;
$L__BB2_12:
	bar.sync 	0;
	ld.shared.f32 	%f10, [%r2];
	cvt.rzi.u32.f32 	%r50, %f10;
	st.global.u32 	[%rd1], %r50;
	ld.shared.f32 	%f11, [%r3];
	cvt.rzi.u32.f32 	%r51, %f11;
	st.global.u32 	[%rd2], %r51;
	ret;

}


// ===== COMPILED SASS (sm_100) =====

	.target	sm_100

	.elftype	@"ET_EXEC"


//--------------------- .note.nv.tkinfo           --------------------------
	.section	.note.nv.tkinfo,"",@"SHT_NOTE"
	.sectionflags	@"SHF_NOTE_NV_TKINFO"
	.tkinfo
        /*0018*/ 	.word	0x00000002
        /*0030*/ 	.string	""
        /*0030*/ 	.string	"ptxas"
        /*0030*/ 	.string	"Cuda compilation tools, release 13.0, V13.0.88"
        /*0030*/ 	.string	"Build cuda_13.0.r13.0/compiler.36424714_0"
        /*0030*/ 	.string	"-arch sm_100 -m 64 "



//--------------------- .note.nv.cuinfo           --------------------------
	.section	.note.nv.cuinfo,"",@"SHT_NOTE"
	.sectionflags	@"SHF_NOTE_NV_CUINFO"
        /*0018*/ 	.short	0x0002
        /*001a*/ 	.short	0x0064
        /*001c*/ 	.short	0x0082
	.zero		2


//--------------------- .nv.info                  --------------------------
	.section	.nv.info,"",@"SHT_CUDA_INFO"
	.align	4


	//----- nvinfo : EIATTR_REGCOUNT
	.align		4
        /*0000*/ 	.byte	0x04, 0x2f
        /*0002*/ 	.short	(.L_1 - .L_0)
	.align		4
.L_0:
        /*0004*/ 	.word	index@(_Z15maxAndMinReducePKfRfS1_PfS2_i)
        /*0008*/ 	.word	0x00000010


	//----- nvinfo : EIATTR_FRAME_SIZE
	.align		4
.L_1:
        /*000c*/ 	.byte	0x04, 0x11
        /*000e*/ 	.short	(.L_3 - .L_2)
	.align		4
.L_2:
        /*0010*/ 	.word	index@(_Z15maxAndMinReducePKfRfS1_PfS2_i)
        /*0014*/ 	.word	0x00000000


	//----- nvinfo : EIATTR_REGCOUNT
	.align		4
.L_3:
        /*0018*/ 	.byte	0x04, 0x2f
        /*001a*/ 	.short	(.L_5 - .L_4)
	.align		4
.L_4:
        /*001c*/ 	.word	index@(_Z9histogramPKfPjiiff)
        /*0020*/ 	.word	0x0000000e


	//----- nvinfo : EIATTR_FRAME_SIZE
	.align		4
.L_5:
        /*0024*/ 	.byte	0x04, 0x11
        /*0026*/ 	.short	(.L_7 - .L_6)
	.align		4
.L_6:
        /*0028*/ 	.word	index@($__internal_0_$__cuda_sm3x_div_rn_noftz_f32_slowpath)
        /*002c*/ 	.word	0x00000000


	//----- nvinfo : EIATTR_FRAME_SIZE
	.align		4
.L_7:
        /*0030*/ 	.byte	0x04, 0x11
        /*0032*/ 	.short	(.L_9 - .L_8)
	.align		4
.L_8:
        /*0034*/ 	.word	index@(_Z9histogramPKfPjiiff)
        /*0038*/ 	.word	0x00000000


	//----- nvinfo : EIATTR_REGCOUNT
	.align		4
.L_9:
        /*003c*/ 	.byte	0x04, 0x2f
        /*003e*/ 	.short	(.L_11 - .L_10)
	.align		4
.L_10:
        /*0040*/ 	.word	index@(_Z13exclusiveScanPji)
        /*0044*/ 	.word	0x00000013


	//----- nvinfo : EIATTR_FRAME_SIZE
	.align		4
.L_11:
        /*0048*/ 	.byte	0x04, 0x11
        /*004a*/ 	.short	(.L_13 - .L_12)
	.align		4
.L_12:
        /*004c*/ 	.word	index@(_Z13exclusiveScanPji)
        /*0050*/ 	.word	0x00000000


	//----- nvinfo : EIATTR_MIN_STACK_SIZE
	.align		4
.L_13:
        /*0054*/ 	.byte	0x04, 0x12
        /*0056*/ 	.short	(.L_15 - .L_14)
	.align		4
.L_14:
        /*0058*/ 	.word	index@(_Z13exclusiveScanPji)
        /*005c*/ 	.word	0x00000000


	//----- nvinfo : EIATTR_MIN_STACK_SIZE
	.align		4
.L_15:
        /*0060*/ 	.byte	0x04, 0x12
        /*0062*/ 	.short	(.L_17 - .L_16)
	.align		4
.L_16:
        /*0064*/ 	.word	index@(_Z9histogramPKfPjiiff)
        /*0068*/ 	.word	0x00000000


	//----- nvinfo : EIATTR_MIN_STACK_SIZE
	.align		4
.L_17:
        /*006c*/ 	.byte	0x04, 0x12
        /*006e*/ 	.short	(.L_19 - .L_18)
	.align		4
.L_18:
        /*0070*/ 	.word	index@(_Z15maxAndMinReducePKfRfS1_PfS2_i)
        /*0074*/ 	.word	0x00000000
.L_19:


//--------------------- .nv.compat                --------------------------
	.section	.nv.compat,"",@"SHT_CUDA_COMPAT_INFO"
	.align	4
        /*0000*/ 	.byte	0x02, 0x09, 0x00, 0x00, 0x02, 0x02, 0x01, 0x00, 0x02, 0x05, 0x05, 0x00, 0x03, 0x07, 0x01, 0x01
        /*0010*/ 	.byte	0x02, 0x03, 0x00, 0x00, 0x02, 0x06, 0x01, 0x00, 0x04, 0x0b, 0x08, 0x00, 0x01, 0x00, 0x00, 0x00
        /*0020*/ 	.byte	0x00, 0x00, 0x00, 0x00


//--------------------- .nv.info._Z13exclusiveScanPji --------------------------
	.section	.nv.info._Z13exclusiveScanPji,"",@"SHT_CUDA_INFO"
	.sectionflags	@""
	.align	4


	//----- nvinfo : EIATTR_CUDA_API_VERSION
	.align		4
        /*0000*/ 	.byte	0x04, 0x37
        /*0002*/ 	.short	(.L_21 - .L_20)
.L_20:
        /*0004*/ 	.word	0x00000082


	//----- nvinfo : EIATTR_KPARAM_INFO
	.align		4
.L_21:
        /*0008*/ 	.byte	0x04, 0x17
        /*000a*/ 	.short	(.L_23 - .L_22)
.L_22:
        /*000c*/ 	.word	0x00000000
        /*0010*/ 	.short	0x0001
        /*0012*/ 	.short	0x0008
        /*0014*/ 	.byte	0x00, 0xf0, 0x11, 0x00


	//----- nvinfo : EIATTR_KPARAM_INFO
	.align		4
.L_23:
        /*0018*/ 	.byte	0x04, 0x17
        /*001a*/ 	.short	(.L_25 - .L_24)
.L_24:
        /*001c*/ 	.word	0x00000000
        /*0020*/ 	.short	0x0000
        /*0022*/ 	.short	0x0000
        /*0024*/ 	.byte	0x00, 0xf5, 0x21, 0x00


	//----- nvinfo : EIATTR_SPARSE_MMA_MASK
	.align		4
.L_25:
        /*0028*/ 	.byte	0x03, 0x50
        /*002a*/ 	.short	0x0000


	//----- nvinfo : EIATTR_MAXREG_COUNT
	.align		4
        /*002c*/ 	.byte	0x03, 0x1b
        /*002e*/ 	.short	0x00ff


	//----- nvinfo : EIATTR_NUM_BARRIERS
	.align		4
        /*0030*/ 	.byte	0x02, 0x4c
        /*0032*/ 	.byte	0x01
	.zero		1


	//----- nvinfo : EIATTR_MERCURY_ISA_VERSION
	.align		4
        /*0034*/ 	.byte	0x03, 0x5f
        /*0036*/ 	.short	0x0101


	//----- nvinfo : EIATTR_VRC_CTA_INIT_COUNT
	.align		4
        /*0038*/ 	.byte	0x02, 0x4a
	.zero		1
	.zero		1


	//----- nvinfo : EIATTR_EXIT_INSTR_OFFSETS
	.align		4
        /*003c*/ 	.byte	0x04, 0x1c
        /*003e*/ 	.short	(.L_27 - .L_26)


	//   ....[0]....
.L_26:
        /*0040*/ 	.word	0x000004d0


	//----- nvinfo : EIATTR_CRS_STACK_SIZE
	.align		4
.L_27:
        /*0044*/ 	.byte	0x04, 0x1e
        /*0046*/ 	.short	(.L_29 - .L_28)
.L_28:
        /*0048*/ 	.word	0x00000000


	//----- nvinfo : EIATTR_CBANK_PARAM_SIZE
	.align		4
.L_29:
        /*004c*/ 	.byte	0x03, 0x19
        /*004e*/ 	.short	0x000c


	//----- nvinfo : EIATTR_PARAM_CBANK
	.align		4
        /*0050*/ 	.byte	0x04, 0x0a
        /*0052*/ 	.short	(.L_31 - .L_30)
	.align		4
.L_30:
        /*0054*/ 	.word	index@(.nv.constant0._Z13exclusiveScanPji)
        /*0058*/ 	.short	0x0380
        /*005a*/ 	.short	0x000c


	//----- nvinfo : EIATTR_SW_WAR
	.align		4
.L_31:
        /*005c*/ 	.byte	0x04, 0x36
        /*005e*/ 	.short	(.L_33 - .L_32)
.L_32:
        /*0060*/ 	.word	0x00000008
.L_33:


//--------------------- .nv.info._Z9histogramPKfPjiiff --------------------------
	.section	.nv.info._Z9histogramPKfPjiiff,"",@"SHT_CUDA_INFO"
	.sectionflags	@""
	.align	4


	//----- nvinfo : EIATTR_CUDA_API_VERSION
	.align		4
        /*0000*/ 	.byte	0x04, 0x37
        /*0002*/ 	.short	(.L_35 - .L_34)
.L_34:
        /*0004*/ 	.word	0x00000082


	//----- nvinfo : EIATTR_KPARAM_INFO
	.align		4
.L_35:
        /*0008*/ 	.byte	0x04, 0x17
        /*000a*/ 	.short	(.L_37 - .L_36)
.L_36:
        /*000c*/ 	.word	0x00000000
        /*0010*/ 	.short	0x0005
        /*0012*/ 	.short	0x001c
        /*0014*/ 	.byte	0x00, 0xf0, 0x11, 0x00


	//----- nvinfo : EIATTR_KPARAM_INFO
	.align		4
.L_37:
        /*0018*/ 	.byte	0x04, 0x17
        /*001a*/ 	.short	(.L_39 - .L_38)
.L_38:
        /*001c*/ 	.word	0x00000000
        /*0020*/ 	.short	0x0004
        /*0022*/ 	.short	0x0018
        /*0024*/ 	.byte	0x00, 0xf0, 0x11, 0x00


	//----- nvinfo : EIATTR_KPARAM_INFO
	.align		4
.L_39:
        /*0028*/ 	.byte	0x04, 0x17
        /*002a*/ 	.short	(.L_41 - .L_40)
.L_40:
        /*002c*/ 	.word	0x00000000
        /*0030*/ 	.short	0x0003
        /*0032*/ 	.short	0x0014
        /*0034*/ 	.byte	0x00, 0xf0, 0x11, 0x00


	//----- nvinfo : EIATTR_KPARAM_INFO
	.align		4
.L_41:
        /*0038*/ 	.byte	0x04, 0x17
        /*003a*/ 	.short	(.L_43 - .L_42)
.L_42:
        /*003c*/ 	.word	0x00000000
        /*0040*/ 	.short	0x0002
        /*0042*/ 	.short	0x0010
        /*0044*/ 	.byte	0x00, 0xf0, 0x11, 0x00


	//----- nvinfo : EIATTR_KPARAM_INFO
	.align		4
.L_43:
        /*0048*/ 	.byte	0x04, 0x17
        /*004a*/ 	.short	(.L_45 - .L_44)
.L_44:
        /*004c*/ 	.word	0x00000000
        /*0050*/ 	.short	0x0001
        /*0052*/ 	.short	0x0008
        /*0054*/ 	.byte	0x00, 0xf5, 0x21, 0x00


	//----- nvinfo : EIATTR_KPARAM_INFO
	.align		4
.L_45:
        /*0058*/ 	.byte	0x04, 0x17
        /*005a*/ 	.short	(.L_47 - .L_46)
.L_46:
        /*005c*/ 	.word	0x00000000
        /*0060*/ 	.short	0x0000
        /*0062*/ 	.short	0x0000
        /*0064*/ 	.byte	0x00, 0xf5, 0x21, 0x00


	//----- nvinfo : EIATTR_SPARSE_MMA_MASK
	.align		4
.L_47:
        /*0068*/ 	.byte	0x03, 0x50
        /*006a*/ 	.short	0x0000


	//----- nvinfo : EIATTR_MAXREG_COUNT
	.align		4
        /*006c*/ 	.byte	0x03, 0x1b
        /*006e*/ 	.short	0x00ff


	//----- nvinfo : EIATTR_MERCURY_ISA_VERSION
	.align		4
        /*0070*/ 	.byte	0x03, 0x5f
        /*0072*/ 	.short	0x0101


	//----- nvinfo : EIATTR_VRC_CTA_INIT_COUNT
	.align		4
        /*0074*/ 	.byte	0x02, 0x4a
	.zero		1
	.zero		1


	//----- nvinfo : EIATTR_EXIT_INSTR_OFFSETS
	.align		4
        /*0078*/ 	.byte	0x04, 0x1c
        /*007a*/ 	.short	(.L_49 - .L_48)


	//   ....[0]....
.L_48:
        /*007c*/ 	.word	0x00000070


	//   ....[1]....
        /*0080*/ 	.word	0x00000220


	//----- nvinfo : EIATTR_CRS_STACK_SIZE
	.align		4
.L_49:
        /*0084*/ 	.byte	0x04, 0x1e
        /*0086*/ 	.short	(.L_51 - .L_50)
.L_50:
        /*0088*/ 	.word	0x00000000


	//----- nvinfo : EIATTR_CBANK_PARAM_SIZE
	.align		4
.L_51:
        /*008c*/ 	.byte	0x03, 0x19
        /*008e*/ 	.short	0x0020


	//----- nvinfo : EIATTR_PARAM_CBANK
	.align		4
        /*0090*/ 	.byte	0x04, 0x0a
        /*0092*/ 	.short	(.L_53 - .L_52)
	.align		4
.L_52:
        /*0094*/ 	.word	index@(.nv.constant0._Z9histogramPKfPjiiff)
        /*0098*/ 	.short	0x0380
        /*009a*/ 	.short	0x0020


	//----- nvinfo : EIATTR_SW_WAR
	.align		4
.L_53:
        /*009c*/ 	.byte	0x04, 0x36
        /*009e*/ 	.short	(.L_55 - .L_54)
.L_54:
        /*00a0*/ 	.word	0x00000008
.L_55:


//--------------------- .nv.info._Z15maxAndMinReducePKfRfS1_PfS2_i --------------------------
	.section	.nv.info._Z15maxAndMinReducePKfRfS1_PfS2_i,"",@"SHT_CUDA_INFO"
	.sectionflags	@""
	.align	4


	//----- nvinfo : EIATTR_CUDA_API_VERSION
	.align		4
        /*0000*/ 	.byte	0x04, 0x37
        /*0002*/ 	.short	(.L_57 - .L_56)
.L_56:
        /*0004*/ 	.word	0x00000082


	//----- nvinfo : EIATTR_KPARAM_INFO
	.align		4
.L_57:
        /*0008*/ 	.byte	0x04, 0x17
        /*000a*/ 	.short	(.L_59 - .L_58)
.L_58:
        /*000c*/ 	.word	0x00000000
        /*0010*/ 	.short	0x0005
        /*0012*/ 	.short	0x0028
        /*0014*/ 	.byte	0x00, 0xf0, 0x11, 0x00


	//----- nvinfo : EIATTR_KPARAM_INFO
	.align		4
.L_59:
        /*0018*/ 	.byte	0x04, 0x17
        /*001a*/ 	.short	(.L_61 - .L_60)
.L_60:
        /*001c*/ 	.word	0x00000000
        /*0020*/ 	.short	0x0004
        /*0022*/ 	.short	0x0020
        /*0024*/ 	.byte	0x00, 0xf5, 0x21, 0x00


	//----- nvinfo : EIATTR_KPARAM_INFO
	.align		4
.L_61:
        /*0028*/ 	.byte	0x04, 0x17
        /*002a*/ 	.short	(.L_63 - .L_62)
.L_62:
        /*002c*/ 	.word	0x00000000
        /*0030*/ 	.short	0x0003
        /*0032*/ 	.short	0x0018
        /*0034*/ 	.byte	0x00, 0xf5, 0x21, 0x00


	//----- nvinfo : EIATTR_KPARAM_INFO
	.align		4
.L_63:
        /*0038*/ 	.byte	0x04, 0x17
        /*003a*/ 	.short	(.L_65 - .L_64)
.L_64:
        /*003c*/ 	.word	0x00000000
        /*0040*/ 	.short	0x0002
        /*0042*/ 	.short	0x0010
        /*0044*/ 	.byte	0x00, 0xf5, 0x21, 0x00


	//----- nvinfo : EIATTR_KPARAM_INFO
	.align		4
.L_65:
        /*0048*/ 	.byte	0x04, 0x17
        /*004a*/ 	.short	(.L_67 - .L_66)
.L_66:
        /*004c*/ 	.word	0x00000000
        /*0050*/ 	.short	0x0001
        /*0052*/ 	.short	0x0008
        /*0054*/ 	.byte	0x00, 0xf5, 0x21, 0x00


	//----- nvinfo : EIATTR_KPARAM_INFO
	.align		4
.L_67:
        /*0058*/ 	.byte	0x04, 0x17
        /*005a*/ 	.short	(.L_69 - .L_68)
.L_68:
        /*005c*/ 	.word	0x00000000
        /*0060*/ 	.short	0x0000
        /*0062*/ 	.short	0x0000
        /*0064*/ 	.byte	0x00, 0xf5, 0x21, 0x00


	//----- nvinfo : EIATTR_SPARSE_MMA_MASK
	.align		4
.L_69:
        /*0068*/ 	.byte	0x03, 0x50
        /*006a*/ 	.short	0x0000


	//----- nvinfo : EIATTR_MAXREG_COUNT
	.align		4
        /*006c*/ 	.byte	0x03, 0x1b
        /*006e*/ 	.short	0x00ff


	//----- nvinfo : EIATTR_NUM_BARRIERS
	.align		4
        /*0070*/ 	.byte	0x02, 0x4c
        /*0072*/ 	.byte	0x01
	.zero		1


	//----- nvinfo : EIATTR_MERCURY_ISA_VERSION
	.align		4
        /*0074*/ 	.byte	0x03, 0x5f
        /*0076*/ 	.short	0x0101


	//----- nvinfo : EIATTR_VRC_CTA_INIT_COUNT
	.align		4
        /*0078*/ 	.byte	0x02, 0x4a
	.zero		1
	.zero		1


	//----- nvinfo : EIATTR_EXIT_INSTR_OFFSETS
	.align		4
        /*007c*/ 	.byte	0x04, 0x1c
        /*007e*/ 	.short	(.L_71 - .L_70)


	//   ....[0]....
.L_70:
        /*0080*/ 	.word	0x00000150


	//   ....[1]....
        /*0084*/ 	.word	0x00000290


	//----- nvinfo : EIATTR_CRS_STACK_SIZE
	.align		4
.L_71:
        /*0088*/ 	.byte	0x04, 0x1e
        /*008a*/ 	.short	(.L_73 - .L_72)
.L_72:
        /*008c*/ 	.word	0x00000000


	//----- nvinfo : EIATTR_CBANK_PARAM_SIZE
	.align		4
.L_73:
        /*0090*/ 	.byte	0x03, 0x19
        /*0092*/ 	.short	0x002c


	//----- nvinfo : EIATTR_PARAM_CBANK
	.align		4
        /*0094*/ 	.byte	0x04, 0x0a
        /*0096*/ 	.short	(.L_75 - .L_74)
	.align		4
.L_74:
        /*0098*/ 	.word	index@(.nv.constant0._Z15maxAndMinReducePKfRfS1_PfS2_i)
        /*009c*/ 	.short	0x0380
        /*009e*/ 	.short	0x002c


	//----- nvinfo : EIATTR_SW_WAR
	.align		4
.L_75:
        /*00a0*/ 	.byte	0x04, 0x36
        /*00a2*/ 	.short	(.L_77 - .L_76)
.L_76:
        /*00a4*/ 	.word	0x00000008
.L_77:


//--------------------- .nv.callgraph             --------------------------
	.section	.nv.callgraph,"",@"SHT_CUDA_CALLGRAPH"
	.align	4
	.sectionentsize	8
	.align		4
        /*0000*/ 	.word	0x00000000
	.align		4
        /*0004*/ 	.word	0xffffffff
	.align		4
        /*0008*/ 	.word	0x00000000
	.align		4
        /*000c*/ 	.word	0xfffffffe
	.align		4
        /*0010*/ 	.word	0x00000000
	.align		4
        /*0014*/ 	.word	0xfffffffd
	.align		4
        /*0018*/ 	.word	0x00000000
	.align		4
        /*001c*/ 	.word	0xfffffffc


//--------------------- .text._Z13exclusiveScanPji --------------------------
	.section	.text._Z13exclusiveScanPji,"ax",@progbits
	.align	128
        .global         _Z13exclusiveScanPji
        .type           _Z13exclusiveScanPji,@function
        .size           _Z13exclusiveScanPji,(.L_x_26 - _Z13exclusiveScanPji)
        .other          _Z13exclusiveScanPji,@"STO_CUDA_ENTRY STV_DEFAULT"
_Z13exclusiveScanPji:
.text._Z13exclusiveScanPji:
[----:B------:R-:W-:Y:S01]  /*0000*/  LDC R1, c[0x0][0x37c] ;  /* 0x0000df00ff017b82 */ /* 0x000fe20000000800 */
[----:B------:R-:W0:Y:S07]  /*0010*/  S2R R0, SR_TID.X ;  /* 0x0000000000007919 */ /* 0x000e2e0000002100 */
[----:B------:R-:W0:Y:S01]  /*0020*/  S2UR UR4, SR_CTAID.X ;  /* 0x00000000000479c3 */ /* 0x000e220000002500 */
[----:B------:R-:W1:Y:S07]  /*0030*/  LDCU.64 UR6, c[0x0][0x358] ;  /* 0x00006b00ff0677ac */ /* 0x000e6e0008000a00 */
[----:B------:R-:W0:Y:S08]  /*0040*/  LDC R5, c[0x0][0x360] ;  /* 0x0000d800ff057b82 */ /* 0x000e300000000800 */
[----:B------:R-:W2:Y:S08]  /*0050*/  LDC R11, c[0x0][0x388] ;  /* 0x0000e200ff0b7b82 */ /* 0x000eb00000000800 */
[----:B------:R-:W3:Y:S01]  /*0060*/  LDC.64 R2, c[0x0][0x380] ;  /* 0x0000e000ff027b82 */ /* 0x000ee20000000a00 */
[----:B0-----:R-:W-:-:S07]  /*0070*/  IMAD R5, R5, UR4, R0 ;  /* 0x0000000405057c24 */ /* 0x001fce000f8e0200 */
[----:B------:R-:W0:Y:S01]  /*0080*/  S2UR UR5, SR_CgaCtaId ;  /* 0x00000000000579c3 */ /* 0x000e220000008800 */
[----:B--2---:R-:W-:-:S07]  /*0090*/  LEA.HI R4, R11, R11, RZ, 0x1 ;  /* 0x0000000b0b047211 */ /* 0x004fce00078f08ff */
[----:B------:R-:W2:Y:S01]  /*00a0*/  LDC R16, c[0x0][0x388] ;  /* 0x0000e200ff107b82 */ /* 0x000ea20000000800 */
[----:B------:R-:W-:Y:S01]  /*00b0*/  SHF.R.S32.HI R7, RZ, 0x1, R4 ;  /* 0x00000001ff077819 */ /* 0x000fe20000011404 */
[----:B---3--:R-:W-:-:S05]  /*00c0*/  IMAD.WIDE R2, R5, 0x4, R2 ;  /* 0x0000000405027825 */ /* 0x008fca00078e0202 */
[----:B-1----:R-:W3:Y:S01]  /*00d0*/  LDG.E R8, desc[UR6][R2.64] ;  /* 0x0000000602087981 */ /* 0x002ee2000c1e1900 */
[----:B------:R-:W-:-:S05]  /*00e0*/  IMAD.WIDE R4, R7, 0x4, R2 ;  /* 0x0000000407047825 */ /* 0x000fca00078e0202 */
[----:B------:R-:W4:Y:S01]  /*00f0*/  LDG.E R10, desc[UR6][R4.64] ;  /* 0x00000006040a7981 */ /* 0x000f22000c1e1900 */
[----:B------:R-:W-:Y:S02]  /*0100*/  UMOV UR4, 0x400 ;  /* 0x0000040000047882 */ /* 0x000fe40000000000 */
[----:B0-----:R-:W-:-:S06]  /*0110*/  ULEA UR4, UR5, UR4, 0x18 ;  /* 0x0000000405047291 */ /* 0x001fcc000f8ec0ff */
[----:B------:R-:W-:-:S05]  /*0120*/  LEA R6, R0, UR4, 0x2 ;  /* 0x0000000400067c11 */ /* 0x000fca000f8e10ff */
[----:B------:R-:W-:Y:S01]  /*0130*/  IMAD R7, R7, 0x4, R6 ;  /* 0x0000000407077824 */ /* 0x000fe200078e0206 */
[----:B------:R-:W-:Y:S02]  /*0140*/  SHF.R.S32.HI R11, RZ, 0x1, R11 ;  /* 0x00000001ff0b7819 */ /* 0x000fe4000001140b */
[----:B------:R-:W-:Y:S02]  /*0150*/  ISETP.NE.AND P0, PT, R0, RZ, PT ;  /* 0x000000ff0000720c */ /* 0x000fe40003f05270 */
[----:B------:R-:W-:-:S11]  /*0160*/  ISETP.GE.AND P1, PT, R11, 0x1, PT ;  /* 0x000000010b00780c */ /* 0x000fd60003f26270 */
[----:B--2---:R-:W-:Y:S02]  /*0170*/  @!P0 LEA R14, R16, UR4, 0x2 ;  /* 0x00000004100e8c11 */ /* 0x004fe4000f8e10ff */
[----:B---3--:R-:W-:Y:S02]  /*0180*/  I2FP.F32.U32 R9, R8 ;  /* 0x0000000800097245 */ /* 0x008fe40000201000 */
[----:B----4-:R-:W-:-:S03]  /*0190*/  I2FP.F32.U32 R10, R10 ;  /* 0x0000000a000a7245 */ /* 0x010fc60000201000 */
[----:B------:R0:W-:Y:S04]  /*01a0*/  STS [R6], R9 ;  /* 0x0000000906007388 */ /* 0x0001e80000000800 */
[----:B------:R0:W-:Y:S01]  /*01b0*/  STS [R7], R10 ;  /* 0x0000000a07007388 */ /* 0x0001e20000000800 */
[----:B------:R-:W-:Y:S01]  /*01c0*/  IMAD.MOV.U32 R8, RZ, RZ, 0x1 ;  /* 0x00000001ff087424 */ /* 0x000fe200078e00ff */
[----:B------:R-:W-:Y:S06]  /*01d0*/  @!P1 BRA `(.L_x_0) ;  /* 0x00000000003c9947 */ /* 0x000fec0003800000 */
[----:B0-----:R-:W-:Y:S01]  /*01e0*/  LEA R9, R0, 0x1, 0x1 ;  /* 0x0000000100097811 */ /* 0x001fe200078e08ff */
[----:B------:R-:W-:-:S07]  /*01f0*/  IMAD.MOV.U32 R8, RZ, RZ, 0x1 ;  /* 0x00000001ff087424 */ /* 0x000fce00078e00ff */
.L_x_1:
[----:B------:R-:W-:Y:S01]  /*0200*/  BAR.SYNC.DEFER_BLOCKING 0x0 ;  /* 0x0000000000007b1d */ /* 0x000fe20000010000 */
[----:B------:R-:W-:-:S13]  /*0210*/  ISETP.GE.AND P1, PT, R0, R11, PT ;  /* 0x0000000b0000720c */ /* 0x000fda0003f26270 */
[----:B------:R-:W-:-:S05]  /*0220*/  @!P1 IMAD R10, R9, R8, RZ ;  /* 0x00000008090a9224 */ /* 0x000fca00078e02ff */
[----:B------:R-:W-:-:S05]  /*0230*/  @!P1 LEA R13, R10, UR4, 0x2 ;  /* 0x000000040a0d9c11 */ /* 0x000fca000f8e10ff */
[C---:B------:R-:W-:Y:S02]  /*0240*/  @!P1 IMAD R10, R8.reuse, 0x4, R13 ;  /* 0x00000004080a9824 */ /* 0x040fe400078e020d */
[----:B------:R-:W-:Y:S01]  /*0250*/  @!P1 LDS R13, [R13+-0x4] ;  /* 0xfffffc000d0d9984 */ /* 0x000fe20000000800 */
[----:B------:R-:W-:-:S03]  /*0260*/  IMAD.SHL.U32 R8, R8, 0x2, RZ ;  /* 0x0000000208087824 */ /* 0x000fc600078e00ff */
[----:B------:R-:W0:Y:S02]  /*0270*/  @!P1 LDS R12, [R10+-0x4] ;  /* 0xfffffc000a0c9984 */ /* 0x000e240000000800 */
[----:B0-----:R-:W-:-:S05]  /*0280*/  @!P1 FADD R15, R13, R12 ;  /* 0x0000000c0d0f9221 */ /* 0x001fca0000000000 */
[----:B------:R1:W-:Y:S01]  /*0290*/  @!P1 STS [R10+-0x4], R15 ;  /* 0xfffffc0f0a009388 */ /* 0x0003e20000000800 */
[----:B------:R-:W-:Y:S02]  /*02a0*/  ISETP.GT.U32.AND P1, PT, R11, 0x1, PT ;  /* 0x000000010b00780c */ /* 0x000fe40003f24070 */
[----:B------:R-:W-:-:S11]  /*02b0*/  SHF.R.U32.HI R11, RZ, 0x1, R11 ;  /* 0x00000001ff0b7819 */ /* 0x000fd6000001160b */
[----:B-1----:R-:W-:Y:S05]  /*02c0*/  @P1 BRA `(.L_x_1) ;  /* 0xfffffffc00cc1947 */ /* 0x002fea000383ffff */
.L_x_0:
[----:B------:R1:W-:Y:S01]  /*02d0*/  @!P0 STS [R14+-0x4], RZ ;  /* 0xfffffcff0e008388 */ /* 0x0003e20000000800 */
[----:B------:R-:W-:-:S13]  /*02e0*/  ISETP.GE.AND P0, PT, R16, 0x2, PT ;  /* 0x000000021000780c */ /* 0x000fda0003f06270 */
[----:B-1----:R-:W-:Y:S05]  /*02f0*/  @!P0 BRA `(.L_x_2) ;  /* 0x0000000000588947 */ /* 0x002fea0003800000 */
[----:B------:R-:W-:Y:S01]  /*0300*/  LEA R15, R0, 0x1, 0x1 ;  /* 0x00000001000f7811 */ /* 0x000fe200078e08ff */
[----:B------:R-:W1:Y:S01]  /*0310*/  LDCU UR8, c[0x0][0x388] ;  /* 0x00007100ff0877ac */ /* 0x000e620008000800 */
[----:B------:R-:W-:-:S05]  /*0320*/  UMOV UR5, 0x1 ;  /* 0x0000000100057882 */ /* 0x000fca0000000000 */
.L_x_5:
[----:B------:R-:W-:Y:S01]  /*0330*/  BAR.SYNC.DEFER_BLOCKING 0x0 ;  /* 0x0000000000007b1d */ /* 0x000fe20000010000 */
[----:B------:R-:W-:Y:S01]  /*0340*/  ISETP.GE.AND P0, PT, R0, UR5, PT ;  /* 0x0000000500007c0c */ /* 0x000fe2000bf06270 */
[----:B------:R-:W-:Y:S01]  /*0350*/  USHF.L.U32 UR5, UR5, 0x1, URZ ;  /* 0x0000000105057899 */ /* 0x000fe200080006ff */
[----:B------:R-:W-:-:S03]  /*0360*/  SHF.R.S32.HI R8, RZ, 0x1, R8 ;  /* 0x00000001ff087819 */ /* 0x000fc60000011408 */
[----:B------:R-:W-:Y:S08]  /*0370*/  BSSY.RECONVERGENT B0, `(.L_x_3) ;  /* 0x000000c000007945 */ /* 0x000ff00003800200 */
[----:B--2---:R-:W-:Y:S05]  /*0380*/  @P0 BRA `(.L_x_4) ;  /* 0x0000000000280947 */ /* 0x004fea0003800000 */
[----:B0-----:R-:W-:-:S05]  /*0390*/  IMAD R9, R8, R15, RZ ;  /* 0x0000000f08097224 */ /* 0x001fca00078e02ff */
[----:B------:R-:W-:-:S05]  /*03a0*/  LEA R9, R9, UR4, 0x2 ;  /* 0x0000000409097c11 */ /* 0x000fca000f8e10ff */
[----:B------:R-:W0:Y:S01]  /*03b0*/  LDS R10, [R9+-0x4] ;  /* 0xfffffc00090a7984 */ /* 0x000e220000000800 */
[----:B------:R-:W-:-:S05]  /*03c0*/  IMAD R11, R8, 0x4, R9 ;  /* 0x00000004080b7824 */ /* 0x000fca00078e0209 */
[----:B------:R-:W2:Y:S01]  /*03d0*/  LDS R12, [R11+-0x4] ;  /* 0xfffffc000b0c7984 */ /* 0x000ea20000000800 */
[----:B0-----:R-:W0:Y:S03]  /*03e0*/  F2I.TRUNC.NTZ R10, R10 ;  /* 0x0000000a000a7305 */ /* 0x001e26000020f100 */
[----:B--2---:R2:W-:Y:S01]  /*03f0*/  STS [R9+-0x4], R12 ;  /* 0xfffffc0c09007388 */ /* 0x0045e20000000800 */
[----:B0-----:R-:W-:-:S05]  /*0400*/  I2FP.F32.S32 R13, R10 ;  /* 0x0000000a000d7245 */ /* 0x001fca0000201400 */
[----:B------:R-:W-:-:S05]  /*0410*/  FADD R14, R12, R13 ;  /* 0x0000000d0c0e7221 */ /* 0x000fca0000000000 */
[----:B------:R2:W-:Y:S02]  /*0420*/  STS [R11+-0x4], R14 ;  /* 0xfffffc0e0b007388 */ /* 0x0005e40000000800 */
.L_x_4:
[----:B-1----:R-:W-:Y:S05]  /*0430*/  BSYNC.RECONVERGENT B0 ;  /* 0x0000000000007941 */ /* 0x002fea0003800200 */
.L_x_3:
[----:B------:R-:W-:-:S09]  /*0440*/  UISETP.GE.AND UP0, UPT, UR5, UR8, UPT ;  /* 0x000000080500728c */ /* 0x000fd2000bf06270 */
[----:B------:R-:W-:Y:S05]  /*0450*/  BRA.U !UP0, `(.L_x_5) ;  /* 0xfffffffd08b47547 */ /* 0x000fea000b83ffff */
.L_x_2:
[----:B------:R-:W-:Y:S06]  /*0460*/  BAR.SYNC.DEFER_BLOCKING 0x0 ;  /* 0x0000000000007b1d */ /* 0x000fec0000010000 */
[----:B0-----:R-:W2:Y:S04]  /*0470*/  LDS R6, [R6] ;  /* 0x0000000006067984 */ /* 0x001ea80000000800 */
[----:B------:R-:W0:Y:S01]  /*0480*/  LDS R7, [R7] ;  /* 0x0000000007077984 */ /* 0x000e220000000800 */
[----:B--2---:R-:W1:Y:S08]  /*0490*/  F2I.U32.TRUNC.NTZ R9, R6 ;  /* 0x0000000600097305 */ /* 0x004e70000020f000 */
[----:B0-----:R-:W0:Y:S01]  /*04a0*/  F2I.U32.TRUNC.NTZ R11, R7 ;  /* 0x00000007000b7305 */ /* 0x001e22000020f000 */
[----:B-1----:R-:W-:Y:S04]  /*04b0*/  STG.E desc[UR6][R2.64], R9 ;  /* 0x0000000902007986 */ /* 0x002fe8000c101906 */
[----:B0-----:R-:W-:Y:S01]  /*04c0*/  STG.E desc[UR6][R4.64], R11 ;  /* 0x0000000b04007986 */ /* 0x001fe2000c101906 */
[----:B------:R-:W-:Y:S05]  /*04d0*/  EXIT ;  /* 0x000000000000794d */ /* 0x000fea0003800000 */
.L_x_6:
[----:B------:R-:W-:-:S00]  /*04e0*/  BRA `(.L_x_6) ;  /* 0xfffffffc00fc7947 */ /* 0x000fc0000383ffff */
[----:B------:R-:W-:-:S00]  /*04f0*/  NOP ;  /* 0x0000000000007918 */ /* 0x000fc00000000000 */
        /* <DEDUP_REMOVED lines=8> */
.L_x_26:


//--------------------- .text._Z9histogramPKfPjiiff --------------------------
	.section	.text._Z9histogramPKfPjiiff,"ax",@progbits
	.align	128
        .global         _Z9histogramPKfPjiiff
        .type           _Z9histogramPKfPjiiff,@function
        .size           _Z9histogramPKfPjiiff,(.L_x_25 - _Z9histogramPKfPjiiff)
        .other          _Z9histogramPKfPjiiff,@"STO_CUDA_ENTRY STV_DEFAULT"
_Z9histogramPKfPjiiff:
.text._Z9histogramPKfPjiiff:
[----:B------:R-:W-:Y:S01]  /*0000*/  LDC R1, c[0x0][0x37c] ;  /* 0x0000df00ff017b82 */ /* 0x000fe20000000800 */
[----:B------:R-:W0:Y:S07]  /*0010*/  S2R R0, SR_TID.X ;  /* 0x0000000000007919 */ /* 0x000e2e0000002100 */
[----:B------:R-:W0:Y:S01]  /*0020*/  S2UR UR4, SR_CTAID.X ;  /* 0x00000000000479c3 */ /* 0x000e220000002500 */
[----:B------:R-:W1:Y:S07]  /*0030*/  LDCU UR5, c[0x0][0x390] ;  /* 0x00007200ff0577ac */ /* 0x000e6e0008000800 */
[----:B------:R-:W0:Y:S02]  /*0040*/  LDC R5, c[0x0][0x360] ;  /* 0x0000d800ff057b82 */ /* 0x000e240000000800 */
[----:B0-----:R-:W-:-:S05]  /*0050*/  IMAD R5, R5, UR4, R0 ;  /* 0x0000000405057c24 */ /* 0x001fca000f8e0200 */
[----:B-1----:R-:W-:-:S13]  /*0060*/  ISETP.GE.AND P0, PT, R5, UR5, PT ;  /* 0x0000000505007c0c */ /* 0x002fda000bf06270 */
[----:B------:R-:W-:Y:S05]  /*0070*/  @P0 EXIT ;  /* 0x000000000000094d */ /* 0x000fea0003800000 */
[----:B------:R-:W0:Y:S01]  /*0080*/  LDC.64 R2, c[0x0][0x380] ;  /* 0x0000e000ff027b82 */ /* 0x000e220000000a00 */
[----:B------:R-:W1:Y:S07]  /*0090*/  LDCU.64 UR4, c[0x0][0x358] ;  /* 0x00006b00ff0477ac */ /* 0x000e6e0008000a00 */
[----:B------:R-:W2:Y:S01]  /*00a0*/  LDC.64 R6, c[0x0][0x398] ;  /* 0x0000e600ff067b82 */ /* 0x000ea20000000a00 */
[----:B0-----:R-:W-:-:S06]  /*00b0*/  IMAD.WIDE R2, R5, 0x4, R2 ;  /* 0x0000000405027825 */ /* 0x001fcc00078e0202 */
[----:B-1----:R-:W3:Y:S01]  /*00c0*/  LDG.E R3, desc[UR4][R2.64] ;  /* 0x0000000402037981 */ /* 0x002ee2000c1e1900 */
[----:B------:R-:W-:Y:S01]  /*00d0*/  BSSY.RECONVERGENT B0, `(.L_x_7) ;  /* 0x000000c000007945 */ /* 0x000fe20003800200 */
[----:B--2---:R-:W0:Y:S02]  /*00e0*/  MUFU.RCP R4, R7 ;  /* 0x0000000700047308 */ /* 0x004e240000001000 */
[----:B0-----:R-:W-:-:S04]  /*00f0*/  FFMA R5, R4, -R7, 1 ;  /* 0x3f80000004057423 */ /* 0x001fc80000000807 */
[----:B------:R-:W-:Y:S01]  /*0100*/  FFMA R5, R4, R5, R4 ;  /* 0x0000000504057223 */ /* 0x000fe20000000004 */
[----:B---3--:R-:W-:-:S04]  /*0110*/  FADD R0, R3, -R6 ;  /* 0x8000000603007221 */ /* 0x008fc80000000000 */
[----:B------:R-:W0:Y:S01]  /*0120*/  FCHK P0, R0, R7 ;  /* 0x0000000700007302 */ /* 0x000e220000000000 */
[----:B------:R-:W-:-:S04]  /*0130*/  FFMA R4, R0, R5, RZ ;  /* 0x0000000500047223 */ /* 0x000fc800000000ff */
[----:B------:R-:W-:-:S04]  /*0140*/  FFMA R6, R4, -R7, R0 ;  /* 0x8000000704067223 */ /* 0x000fc80000000000 */
[----:B------:R-:W-:Y:S01]  /*0150*/  FFMA R4, R5, R6, R4 ;  /* 0x0000000605047223 */ /* 0x000fe20000000004 */
[----:B0-----:R-:W-:Y:S06]  /*0160*/  @!P0 BRA `(.L_x_8) ;  /* 0x0000000000088947 */ /* 0x001fec0003800000 */
[----:B------:R-:W-:-:S07]  /*0170*/  MOV R2, 0x190 ;  /* 0x0000019000027802 */ /* 0x000fce0000000f00 */
[----:B------:R-:W-:Y:S05]  /*0180*/  CALL.REL.NOINC `($__internal_0_$__cuda_sm3x_div_rn_noftz_f32_slowpath) ;  /* 0x0000000000287944 */ /* 0x000fea0003c00000 */
.L_x_8:
[----:B------:R-:W-:Y:S05]  /*0190*/  BSYNC.RECONVERGENT B0 ;  /* 0x0000000000007941 */ /* 0x000fea0003800200 */
.L_x_7:
[----:B------:R-:W0:Y:S01]  /*01a0*/  LDCU UR6, c[0x0][0x394] ;  /* 0x00007280ff0677ac */ /* 0x000e220008000800 */
[----:B------:R-:W1:Y:S01]  /*01b0*/  LDC.64 R2, c[0x0][0x388] ;  /* 0x0000e200ff027b82 */ /* 0x000e620000000a00 */
[----:B------:R-:W-:Y:S01]  /*01c0*/  IMAD.MOV.U32 R7, RZ, RZ, 0x1 ;  /* 0x00000001ff077424 */ /* 0x000fe200078e00ff */
[----:B0-----:R-:W-:-:S05]  /*01d0*/  I2FP.F32.S32 R5, UR6 ;  /* 0x0000000600057c45 */ /* 0x001fca0008201400 */
[----:B------:R-:W-:-:S04]  /*01e0*/  FMUL R4, R5, R4 ;  /* 0x0000000405047220 */ /* 0x000fc80000400000 */
[----:B------:R-:W1:Y:S02]  /*01f0*/  F2I.TRUNC.NTZ R5, R4 ;  /* 0x0000000400057305 */ /* 0x000e64000020f100 */
[----:B-1----:R-:W-:-:S05]  /*0200*/  IMAD.WIDE R2, R5, 0x4, R2 ;  /* 0x0000000405027825 */ /* 0x002fca00078e0202 */
[----:B------:R-:W-:Y:S01]  /*0210*/  REDG.E.ADD.STRONG.GPU desc[UR4][R2.64], R7 ;  /* 0x000000070200798e */ /* 0x000fe2000c12e104 */
[----:B------:R-:W-:Y:S05]  /*0220*/  EXIT ;  /* 0x000000000000794d */ /* 0x000fea0003800000 */
        .weak           $__internal_0_$__cuda_sm3x_div_rn_noftz_f32_slowpath
        .type           $__internal_0_$__cuda_sm3x_div_rn_noftz_f32_slowpath,@function
        .size           $__internal_0_$__cuda_sm3x_div_rn_noftz_f32_slowpath,(.L_x_25 - $__internal_0_$__cuda_sm3x_div_rn_noftz_f32_slowpath)
$__internal_0_$__cuda_sm3x_div_rn_noftz_f32_slowpath:
[----:B------:R-:W0:Y:S01]  /*0230*/  LDC R3, c[0x0][0x39c] ;  /* 0x0000e700ff037b82 */ /* 0x000e220000000800 */
[--C-:B------:R-:W-:Y:S01]  /*0240*/  SHF.R.U32.HI R4, RZ, 0x17, R0.reuse ;  /* 0x00000017ff047819 */ /* 0x100fe20000011600 */
[----:B------:R-:W1:Y:S01]  /*0250*/  LDCU UR6, c[0x0][0x39c] ;  /* 0x00007380ff0677ac */ /* 0x000e620008000800 */
[----:B------:R-:W-:Y:S01]  /*0260*/  BSSY.RECONVERGENT B1, `(.L_x_9) ;  /* 0x0000064000017945 */ /* 0x000fe20003800200 */
[----:B------:R-:W-:Y:S01]  /*0270*/  IMAD.MOV.U32 R6, RZ, RZ, R0 ;  /* 0x000000ffff067224 */ /* 0x000fe200078e0000 */
[----:B------:R-:W-:-:S05]  /*0280*/  LOP3.LUT R4, R4, 0xff, RZ, 0xc0, !PT ;  /* 0x000000ff04047812 */ /* 0x000fca00078ec0ff */
[----:B------:R-:W-:Y:S02]  /*0290*/  VIADD R9, R4, 0xffffffff ;  /* 0xffffffff04097836 */ /* 0x000fe40000000000 */
[----:B-1----:R-:W-:Y:S01]  /*02a0*/  IMAD.U32 R7, RZ, RZ, UR6 ;  /* 0x00000006ff077e24 */ /* 0x002fe2000f8e00ff */
[----:B0-----:R-:W-:-:S04]  /*02b0*/  SHF.R.U32.HI R5, RZ, 0x17, R3 ;  /* 0x00000017ff057819 */ /* 0x001fc80000011603 */
[----:B------:R-:W-:-:S05]  /*02c0*/  LOP3.LUT R5, R5, 0xff, RZ, 0xc0, !PT ;  /* 0x000000ff05057812 */ /* 0x000fca00078ec0ff */
[----:B------:R-:W-:-:S05]  /*02d0*/  VIADD R10, R5, 0xffffffff ;  /* 0xffffffff050a7836 */ /* 0x000fca0000000000 */
[----:B------:R-:W-:-:S04]  /*02e0*/  ISETP.GT.U32.AND P0, PT, R10, 0xfd, PT ;  /* 0x000000fd0a00780c */ /* 0x000fc80003f04070 */
[----:B------:R-:W-:-:S13]  /*02f0*/  ISETP.GT.U32.OR P0, PT, R9, 0xfd, P0 ;  /* 0x000000fd0900780c */ /* 0x000fda0000704470 */
[----:B------:R-:W-:Y:S01]  /*0300*/  @!P0 IMAD.MOV.U32 R8, RZ, RZ, RZ ;  /* 0x000000ffff088224 */ /* 0x000fe200078e00ff */
[----:B------:R-:W-:Y:S06]  /*0310*/  @!P0 BRA `(.L_x_10) ;  /* 0x00000000005c8947 */ /* 0x000fec0003800000 */
[----:B------:R-:W-:Y:S02]  /*0320*/  FSETP.GTU.FTZ.AND P1, PT, |R3|, +INF , PT ;  /* 0x7f8000000300780b */ /* 0x000fe40003f3c200 */
[----:B------:R-:W-:-:S04]  /*0330*/  FSETP.GTU.FTZ.AND P0, PT, |R0|, +INF , PT ;  /* 0x7f8000000000780b */ /* 0x000fc80003f1c200 */
[----:B------:R-:W-:-:S13]  /*0340*/  PLOP3.LUT P0, PT, P0, P1, PT, 0xf8, 0x8f ;  /* 0x00000000008f781c */ /* 0x000fda0000703f70 */
[----:B------:R-:W-:Y:S05]  /*0350*/  @P0 BRA `(.L_x_11) ;  /* 0x00000004004c0947 */ /* 0x000fea0003800000 */
[----:B------:R-:W-:-:S13]  /*0360*/  LOP3.LUT P0, RZ, R7, 0x7fffffff, R6, 0xc8, !PT ;  /* 0x7fffffff07ff7812 */ /* 0x000fda000780c806 */
[----:B------:R-:W-:Y:S05]  /*0370*/  @!P0 BRA `(.L_x_12) ;  /* 0x00000004003c8947 */ /* 0x000fea0003800000 */
[C---:B------:R-:W-:Y:S02]  /*0380*/  FSETP.NEU.FTZ.AND P2, PT, |R0|.reuse, +INF , PT ;  /* 0x7f8000000000780b */ /* 0x040fe40003f5d200 */
[----:B------:R-:W-:Y:S02]  /*0390*/  FSETP.NEU.FTZ.AND P1, PT, |R3|, +INF , PT ;  /* 0x7f8000000300780b */ /* 0x000fe40003f3d200 */
[----:B------:R-:W-:-:S11]  /*03a0*/  FSETP.NEU.FTZ.AND P0, PT, |R0|, +INF , PT ;  /* 0x7f8000000000780b */ /* 0x000fd60003f1d200 */
[----:B------:R-:W-:Y:S05]  /*03b0*/  @!P1 BRA !P2, `(.L_x_12) ;  /* 0x00000004002c9947 */ /* 0x000fea0005000000 */
[----:B------:R-:W-:-:S04]  /*03c0*/  LOP3.LUT P2, RZ, R6, 0x7fffffff, RZ, 0xc0, !PT ;  /* 0x7fffffff06ff7812 */ /* 0x000fc8000784c0ff */
[----:B------:R-:W-:-:S13]  /*03d0*/  PLOP3.LUT P1, PT, P1, P2, PT, 0x2f, 0xf2 ;  /* 0x0000000000f2781c */ /* 0x000fda0000f24577 */
[----:B------:R-:W-:Y:S05]  /*03e0*/  @P1 BRA `(.L_x_13) ;  /* 0x0000000400181947 */ /* 0x000fea0003800000 */
[----:B------:R-:W-:-:S04]  /*03f0*/  LOP3.LUT P1, RZ, R7, 0x7fffffff, RZ, 0xc0, !PT ;  /* 0x7fffffff07ff7812 */ /* 0x000fc8000782c0ff */
[----:B------:R-:W-:-:S13]  /*0400*/  PLOP3.LUT P0, PT, P0, P1, PT, 0x2f, 0xf2 ;  /* 0x0000000000f2781c */ /* 0x000fda0000702577 */
[----:B------:R-:W-:Y:S05]  /*0410*/  @P0 BRA `(.L_x_14) ;  /* 0x0000000400000947 */ /* 0x000fea0003800000 */
[----:B------:R-:W-:Y:S02]  /*0420*/  ISETP.GE.AND P0, PT, R9, RZ, PT ;  /* 0x000000ff0900720c */ /* 0x000fe40003f06270 */
[----:B------:R-:W-:-:S11]  /*0430*/  ISETP.GE.AND P1, PT, R10, RZ, PT ;  /* 0x000000ff0a00720c */ /* 0x000fd60003f26270 */
[----:B------:R-:W-:Y:S02]  /*0440*/  @P0 IMAD.MOV.U32 R8, RZ, RZ, RZ ;  /* 0x000000ffff080224 */ /* 0x000fe400078e00ff */
[----:B------:R-:W-:Y:S01]  /*0450*/  @!P0 FFMA R6, R0, 1.84467440737095516160e+19, RZ ;  /* 0x5f80000000068823 */ /* 0x000fe200000000ff */
[----:B------:R-:W-:Y:S02]  /*0460*/  @!P0 IMAD.MOV.U32 R8, RZ, RZ, -0x40 ;  /* 0xffffffc0ff088424 */ /* 0x000fe400078e00ff */
[----:B------:R-:W-:Y:S02]  /*0470*/  @!P1 FFMA R7, R3, 1.84467440737095516160e+19, RZ ;  /* 0x5f80000003079823 */ /* 0x000fe400000000ff */
[----:B------:R-:W-:-:S07]  /*0480*/  @!P1 VIADD R8, R8, 0x40 ;  /* 0x0000004008089836 */ /* 0x000fce0000000000 */
.L_x_10:
[----:B------:R-:W-:Y:S01]  /*0490*/  LEA R0, R5, 0xc0800000, 0x17 ;  /* 0xc080000005007811 */ /* 0x000fe200078eb8ff */
[----:B------:R-:W-:Y:S01]  /*04a0*/  VIADD R4, R4, 0xffffff81 ;  /* 0xffffff8104047836 */ /* 0x000fe20000000000 */
[----:B------:R-:W-:Y:S03]  /*04b0*/  BSSY.RECONVERGENT B2, `(.L_x_15) ;  /* 0x0000035000027945 */ /* 0x000fe60003800200 */
[----:B------:R-:W-:Y:S01]  /*04c0*/  IMAD.IADD R7, R7, 0x1, -R0 ;  /* 0x0000000107077824 */ /* 0x000fe200078e0a00 */
[C---:B------:R-:W-:Y:S01]  /*04d0*/  IADD3 R5, PT, PT, R4.reuse, 0x7f, -R5 ;  /* 0x0000007f04057810 */ /* 0x040fe20007ffe805 */
[----:B------:R-:W-:Y:S02]  /*04e0*/  IMAD R0, R4, -0x800000, R6 ;  /* 0xff80000004007824 */ /* 0x000fe400078e0206 */
[----:B------:R-:W0:Y:S01]  /*04f0*/  MUFU.RCP R3, R7 ;  /* 0x0000000700037308 */ /* 0x000e220000001000 */
[----:B------:R-:W-:Y:S01]  /*0500*/  FADD.FTZ R9, -R7, -RZ ;  /* 0x800000ff07097221 */ /* 0x000fe20000010100 */
[----:B------:R-:W-:-:S03]  /*0510*/  IMAD.IADD R5, R5, 0x1, R8 ;  /* 0x0000000105057824 */ /* 0x000fc600078e0208 */
[----:B0-----:R-:W-:-:S04]  /*0520*/  FFMA R10, R3, R9, 1 ;  /* 0x3f800000030a7423 */ /* 0x001fc80000000009 */
[----:B------:R-:W-:-:S04]  /*0530*/  FFMA R10, R3, R10, R3 ;  /* 0x0000000a030a7223 */ /* 0x000fc80000000003 */
[----:B------:R-:W-:-:S04]  /*0540*/  FFMA R3, R0, R10, RZ ;  /* 0x0000000a00037223 */ /* 0x000fc800000000ff */
[----:B------:R-:W-:-:S04]  /*0550*/  FFMA R6, R9, R3, R0 ;  /* 0x0000000309067223 */ /* 0x000fc80000000000 */
[----:B------:R-:W-:-:S04]  /*0560*/  FFMA R11, R10, R6, R3 ;  /* 0x000000060a0b7223 */ /* 0x000fc80000000003 */
[----:B------:R-:W-:-:S04]  /*0570*/  FFMA R6, R9, R11, R0 ;  /* 0x0000000b09067223 */ /* 0x000fc80000000000 */
[----:B------:R-:W-:-:S05]  /*0580*/  FFMA R3, R10, R6, R11 ;  /* 0x000000060a037223 */ /* 0x000fca000000000b */
[----:B------:R-:W-:-:S04]  /*0590*/  SHF.R.U32.HI R0, RZ, 0x17, R3 ;  /* 0x00000017ff007819 */ /* 0x000fc80000011603 */
[----:B------:R-:W-:-:S05]  /*05a0*/  LOP3.LUT R0, R0, 0xff, RZ, 0xc0, !PT ;  /* 0x000000ff00007812 */ /* 0x000fca00078ec0ff */
[----:B------:R-:W-:-:S04]  /*05b0*/  IMAD.IADD R8, R0, 0x1, R5 ;  /* 0x0000000100087824 */ /* 0x000fc800078e0205 */
[----:B------:R-:W-:-:S05]  /*05c0*/  VIADD R0, R8, 0xffffffff ;  /* 0xffffffff08007836 */ /* 0x000fca0000000000 */
[----:B------:R-:W-:-:S13]  /*05d0*/  ISETP.GE.U32.AND P0, PT, R0, 0xfe, PT ;  /* 0x000000fe0000780c */ /* 0x000fda0003f06070 */
[----:B------:R-:W-:Y:S05]  /*05e0*/  @!P0 BRA `(.L_x_16) ;  /* 0x0000000000808947 */ /* 0x000fea0003800000 */
[----:B------:R-:W-:-:S13]  /*05f0*/  ISETP.GT.AND P0, PT, R8, 0xfe, PT ;  /* 0x000000fe0800780c */ /* 0x000fda0003f04270 */
[----:B------:R-:W-:Y:S05]  /*0600*/  @P0 BRA `(.L_x_17) ;  /* 0x00000000006c0947 */ /* 0x000fea0003800000 */
[----:B------:R-:W-:-:S13]  /*0610*/  ISETP.GE.AND P0, PT, R8, 0x1, PT ;  /* 0x000000010800780c */ /* 0x000fda0003f06270 */
[----:B------:R-:W-:Y:S05]  /*0620*/  @P0 BRA `(.L_x_18) ;  /* 0x0000000000740947 */ /* 0x000fea0003800000 */
[----:B------:R-:W-:Y:S02]  /*0630*/  ISETP.GE.AND P0, PT, R8, -0x18, PT ;  /* 0xffffffe80800780c */ /* 0x000fe40003f06270 */
[----:B------:R-:W-:-:S11]  /*0640*/  LOP3.LUT R3, R3, 0x80000000, RZ, 0xc0, !PT ;  /* 0x8000000003037812 */ /* 0x000fd600078ec0ff */
[----:B------:R-:W-:Y:S05]  /*0650*/  @!P0 BRA `(.L_x_18) ;  /* 0x0000000000688947 */ /* 0x000fea0003800000 */
[-CC-:B------:R-:W-:Y:S01]  /*0660*/  FFMA.RZ R0, R10, R6.reuse, R11.reuse ;  /* 0x000000060a007223 */ /* 0x180fe2000000c00b */
[----:B------:R-:W-:Y:S02]  /*0670*/  VIADD R7, R8, 0x20 ;  /* 0x0000002008077836 */ /* 0x000fe40000000000 */
[-CC-:B------:R-:W-:Y:S01]  /*0680*/  FFMA.RM R5, R10, R6.reuse, R11.reuse ;  /* 0x000000060a057223 */ /* 0x180fe2000000400b */
[----:B------:R-:W-:Y:S02]  /*0690*/  ISETP.NE.AND P2, PT, R8, RZ, PT ;  /* 0x000000ff0800720c */ /* 0x000fe40003f45270 */
[----:B------:R-:W-:Y:S01]  /*06a0*/  LOP3.LUT R4, R0, 0x7fffff, RZ, 0xc0, !PT ;  /* 0x007fffff00047812 */ /* 0x000fe200078ec0ff */
[----:B------:R-:W-:Y:S01]  /*06b0*/  FFMA.RP R0, R10, R6, R11 ;  /* 0x000000060a007223 */ /* 0x000fe2000000800b */
[----:B------:R-:W-:Y:S01]  /*06c0*/  IMAD.MOV R6, RZ, RZ, -R8 ;  /* 0x000000ffff067224 */ /* 0x000fe200078e0a08 */
[----:B------:R-:W-:Y:S02]  /*06d0*/  ISETP.NE.AND P1, PT, R8, RZ, PT ;  /* 0x000000ff0800720c */ /* 0x000fe40003f25270 */
[----:B------:R-:W-:-:S02]  /*06e0*/  LOP3.LUT R4, R4, 0x800000, RZ, 0xfc, !PT ;  /* 0x0080000004047812 */ /* 0x000fc400078efcff */
[----:B------:R-:W-:Y:S02]  /*06f0*/  FSETP.NEU.FTZ.AND P0, PT, R0, R5, PT ;  /* 0x000000050000720b */ /* 0x000fe40003f1d000 */
[----:B------:R-:W-:Y:S02]  /*0700*/  SHF.L.U32 R7, R4, R7, RZ ;  /* 0x0000000704077219 */ /* 0x000fe400000006ff */
[----:B------:R-:W-:Y:S02]  /*0710*/  SEL R5, R6, RZ, P2 ;  /* 0x000000ff06057207 */ /* 0x000fe40001000000 */
[----:B------:R-:W-:Y:S02]  /*0720*/  ISETP.NE.AND P1, PT, R7, RZ, P1 ;  /* 0x000000ff0700720c */ /* 0x000fe40000f25270 */
[----:B------:R-:W-:Y:S02]  /*0730*/  SHF.R.U32.HI R5, RZ, R5, R4 ;  /* 0x00000005ff057219 */ /* 0x000fe40000011604 */
[----:B------:R-:W-:-:S02]  /*0740*/  PLOP3.LUT P0, PT, P0, P1, PT, 0xf8, 0x8f ;  /* 0x00000000008f781c */ /* 0x000fc40000703f70 */
[----:B------:R-:W-:Y:S02]  /*0750*/  SHF.R.U32.HI R7, RZ, 0x1, R5 ;  /* 0x00000001ff077819 */ /* 0x000fe40000011605 */
[----:B------:R-:W-:-:S04]  /*0760*/  SEL R0, RZ, 0x1, !P0 ;  /* 0x00000001ff007807 */ /* 0x000fc80004000000 */
[----:B------:R-:W-:-:S04]  /*0770*/  LOP3.LUT R0, R0, 0x1, R7, 0xf8, !PT ;  /* 0x0000000100007812 */ /* 0x000fc800078ef807 */
[----:B------:R-:W-:-:S05]  /*0780*/  LOP3.LUT R0, R0, R5, RZ, 0xc0, !PT ;  /* 0x0000000500007212 */ /* 0x000fca00078ec0ff */
[----:B------:R-:W-:-:S05]  /*0790*/  IMAD.IADD R0, R7, 0x1, R0 ;  /* 0x0000000107007824 */ /* 0x000fca00078e0200 */
[----:B------:R-:W-:Y:S01]  /*07a0*/  LOP3.LUT R3, R0, R3, RZ, 0xfc, !PT ;  /* 0x0000000300037212 */ /* 0x000fe200078efcff */
[----:B------:R-:W-:Y:S06]  /*07b0*/  BRA `(.L_x_18) ;  /* 0x0000000000107947 */ /* 0x000fec0003800000 */
.L_x_17:
[----:B------:R-:W-:-:S04]  /*07c0*/  LOP3.LUT R3, R3, 0x80000000, RZ, 0xc0, !PT ;  /* 0x8000000003037812 */ /* 0x000fc800078ec0ff */
[----:B------:R-:W-:Y:S01]  /*07d0*/  LOP3.LUT R3, R3, 0x7f800000, RZ, 0xfc, !PT ;  /* 0x7f80000003037812 */ /* 0x000fe200078efcff */
[----:B------:R-:W-:Y:S06]  /*07e0*/  BRA `(.L_x_18) ;  /* 0x0000000000047947 */ /* 0x000fec0003800000 */
.L_x_16:
[----:B------:R-:W-:-:S07]  /*07f0*/  IMAD R3, R5, 0x800000, R3 ;  /* 0x0080000005037824 */ /* 0x000fce00078e0203 */
.L_x_18:
[----:B------:R-:W-:Y:S05]  /*0800*/  BSYNC.RECONVERGENT B2 ;  /* 0x0000000000027941 */ /* 0x000fea0003800200 */
.L_x_15:
[----:B------:R-:W-:Y:S05]  /*0810*/  BRA `(.L_x_19) ;  /* 0x0000000000207947 */ /* 0x000fea0003800000 */
.L_x_14:
[----:B------:R-:W-:-:S04]  /*0820*/  LOP3.LUT R3, R7, 0x80000000, R6, 0x48, !PT ;  /* 0x8000000007037812 */ /* 0x000fc800078e4806 */
[----:B------:R-:W-:Y:S01]  /*0830*/  LOP3.LUT R3, R3, 0x7f800000, RZ, 0xfc, !PT ;  /* 0x7f80000003037812 */ /* 0x000fe200078efcff */
[----:B------:R-:W-:Y:S06]  /*0840*/  BRA `(.L_x_19) ;  /* 0x0000000000147947 */ /* 0x000fec0003800000 */
.L_x_13:
[----:B------:R-:W-:Y:S01]  /*0850*/  LOP3.LUT R3, R7, 0x80000000, R6, 0x48, !PT ;  /* 0x8000000007037812 */ /* 0x000fe200078e4806 */
[----:B------:R-:W-:Y:S06]  /*0860*/  BRA `(.L_x_19) ;  /* 0x00000000000c7947 */ /* 0x000fec0003800000 */
.L_x_12:
[----:B------:R-:W0:Y:S01]  /*0870*/  MUFU.RSQ R3, -QNAN ;  /* 0xffc0000000037908 */ /* 0x000e220000001400 */
[----:B------:R-:W-:Y:S05]  /*0880*/  BRA `(.L_x_19) ;  /* 0x0000000000047947 */ /* 0x000fea0003800000 */
.L_x_11:
[----:B------:R-:W-:-:S07]  /*0890*/  FADD.FTZ R3, R0, R3 ;  /* 0x0000000300037221 */ /* 0x000fce0000010000 */
.L_x_19:
[----:B------:R-:W-:Y:S05]  /*08a0*/  BSYNC.RECONVERGENT B1 ;  /* 0x0000000000017941 */ /* 0x000fea0003800200 */
.L_x_9:
[----:B0-----:R-:W-:Y:S02]  /*08b0*/  IMAD.MOV.U32 R4, RZ, RZ, R3 ;  /* 0x000000ffff047224 */ /* 0x001fe400078e0003 */
[----:B------:R-:W-:-:S04]  /*08c0*/  IMAD.MOV.U32 R3, RZ, RZ, 0x0 ;  /* 0x00000000ff037424 */ /* 0x000fc800078e00ff */
[----:B------:R-:W-:Y:S05]  /*08d0*/  RET.REL.NODEC R2 `(_Z9histogramPKfPjiiff) ;  /* 0xfffffff402c87950 */ /* 0x000fea0003c3ffff */
.L_x_20:
        /* <DEDUP_REMOVED lines=10> */
.L_x_25:


//--------------------- .text._Z15maxAndMinReducePKfRfS1_PfS2_i --------------------------
	.section	.text._Z15maxAndMinReducePKfRfS1_PfS2_i,"ax",@progbits
	.align	128
        .global         _Z15maxAndMinReducePKfRfS1_PfS2_i
        .type           _Z15maxAndMinReducePKfRfS1_PfS2_i,@function
        .size           _Z15maxAndMinReducePKfRfS1_PfS2_i,(.L_x_28 - _Z15maxAndMinReducePKfRfS1_PfS2_i)
        .other          _Z15maxAndMinReducePKfRfS1_PfS2_i,@"STO_CUDA_ENTRY STV_DEFAULT"
_Z15maxAndMinReducePKfRfS1_PfS2_i:
.text._Z15maxAndMinReducePKfRfS1_PfS2_i:
[----:B------:R-:W-:Y:S01]  /*0000*/  LDC R1, c[0x0][0x37c] ;  /* 0x0000df00ff017b82 */ /* 0x000fe20000000800 */
[----:B------:R-:W0:Y:S07]  /*0010*/  S2R R9, SR_TID.X ;  /* 0x0000000000097919 */ /* 0x000e2e0000002100 */
[----:B------:R-:W0:Y:S01]  /*0020*/  S2UR UR4, SR_CTAID.X ;  /* 0x00000000000479c3 */ /* 0x000e220000002500 */
[----:B------:R-:W1:Y:S07]  /*0030*/  LDCU UR5, c[0x0][0x3a8] ;  /* 0x00007500ff0577ac */ /* 0x000e6e0008000800 */
[----:B------:R-:W0:Y:S08]  /*0040*/  LDC R13, c[0x0][0x360] ;  /* 0x0000d800ff0d7b82 */ /* 0x000e300000000800 */
[----:B------:R-:W2:Y:S08]  /*0050*/  LDC.64 R2, c[0x0][0x398] ;  /* 0x0000e600ff027b82 */ /* 0x000eb00000000a00 */
[----:B------:R-:W3:Y:S01]  /*0060*/  LDC.64 R4, c[0x0][0x3a0] ;  /* 0x0000e800ff047b82 */ /* 0x000ee20000000a00 */
[----:B0-----:R-:W-:-:S05]  /*0070*/  IMAD R11, R13, UR4, R9 ;  /* 0x000000040d0b7c24 */ /* 0x001fca000f8e0209 */
[----:B-1----:R-:W-:Y:S01]  /*0080*/  ISETP.GE.AND P0, PT, R11, UR5, PT ;  /* 0x000000050b007c0c */ /* 0x002fe2000bf06270 */
[----:B------:R-:W0:Y:S01]  /*0090*/  LDCU.64 UR4, c[0x0][0x358] ;  /* 0x00006b00ff0477ac */ /* 0x000e220008000a00 */
[----:B--2---:R-:W-:-:S04]  /*00a0*/  IMAD.WIDE.U32 R2, R9, 0x4, R2 ;  /* 0x0000000409027825 */ /* 0x004fc800078e0002 */
[----:B---3--:R-:W-:-:S07]  /*00b0*/  IMAD.WIDE.U32 R4, R9, 0x4, R4 ;  /* 0x0000000409047825 */ /* 0x008fce00078e0004 */
[----:B------:R-:W1:Y:S01]  /*00c0*/  @!P0 LDC.64 R6, c[0x0][0x380] ;  /* 0x0000e000ff068b82 */ /* 0x000e620000000a00 */
[----:B0-----:R0:W-:Y:S04]  /*00d0*/  @P0 STG.E desc[UR4][R2.64], RZ ;  /* 0x000000ff02000986 */ /* 0x0011e8000c101904 */
[----:B------:R0:W-:Y:S01]  /*00e0*/  @P0 STG.E desc[UR4][R4.64], RZ ;  /* 0x000000ff04000986 */ /* 0x0001e2000c101904 */
[----:B-1----:R-:W-:-:S06]  /*00f0*/  @!P0 IMAD.WIDE R6, R11, 0x4, R6 ;  /* 0x000000040b068825 */ /* 0x002fcc00078e0206 */
[----:B------:R-:W2:Y:S04]  /*0100*/  @!P0 LDG.E R7, desc[UR4][R6.64] ;  /* 0x0000000406078981 */ /* 0x000ea8000c1e1900 */
[----:B--2---:R0:W-:Y:S04]  /*0110*/  @!P0 STG.E desc[UR4][R2.64], R7 ;  /* 0x0000000702008986 */ /* 0x0041e8000c101904 */
[----:B------:R0:W-:Y:S01]  /*0120*/  @!P0 STG.E desc[UR4][R4.64], R7 ;  /* 0x0000000704008986 */ /* 0x0001e2000c101904 */
[----:B------:R-:W-:Y:S01]  /*0130*/  BAR.SYNC.DEFER_BLOCKING 0x0 ;  /* 0x0000000000007b1d */ /* 0x000fe20000010000 */
[----:B------:R-:W-:-:S13]  /*0140*/  ISETP.GE.U32.AND P0, PT, R13, 0x2, PT ;  /* 0x000000020d00780c */ /* 0x000fda0003f06070 */
[----:B0-----:R-:W-:Y:S05]  /*0150*/  @!P0 EXIT ;  /* 0x000000000000894d */ /* 0x001fea0003800000 */
.L_x_23:
[----:B------:R-:W-:Y:S01]  /*0160*/  MOV R10, R13 ;  /* 0x0000000d000a7202 */ /* 0x000fe20000000f00 */
[----:B------:R-:W-:Y:S01]  /*0170*/  BSSY.RECONVERGENT B0, `(.L_x_21) ;  /* 0x000000e000007945 */ /* 0x000fe20003800200 */
[----:B------:R-:W-:-:S04]  /*0180*/  SHF.R.U32.HI R13, RZ, 0x1, R13 ;  /* 0x00000001ff0d7819 */ /* 0x000fc8000001160d */
[----:B------:R-:W-:-:S13]  /*0190*/  ISETP.GE.U32.AND P0, PT, R11, R13, PT ;  /* 0x0000000d0b00720c */ /* 0x000fda0003f06070 */
[----:B0-----:R-:W-:Y:S05]  /*01a0*/  @P0 BRA `(.L_x_22) ;  /* 0x0000000000280947 */ /* 0x001fea0003800000 */
[C---:B------:R-:W-:Y:S01]  /*01b0*/  IMAD.WIDE.U32 R6, R13.reuse, 0x4, R2 ;  /* 0x000000040d067825 */ /* 0x040fe200078e0002 */
[----:B------:R-:W2:Y:S05]  /*01c0*/  LDG.E R0, desc[UR4][R2.64] ;  /* 0x0000000402007981 */ /* 0x000eaa000c1e1900 */
[----:B------:R-:W2:Y:S01]  /*01d0*/  LDG.E R7, desc[UR4][R6.64] ;  /* 0x0000000406077981 */ /* 0x000ea2000c1e1900 */
[----:B------:R-:W-:Y:S01]  /*01e0*/  IMAD.WIDE.U32 R8, R13, 0x4, R4 ;  /* 0x000000040d087825 */ /* 0x000fe200078e0004 */
[----:B--2---:R-:W-:-:S13]  /*01f0*/  FSETP.GT.AND P0, PT, R0, R7, PT ;  /* 0x000000070000720b */ /* 0x004fda0003f04000 */
[----:B------:R0:W-:Y:S04]  /*0200*/  @P0 STG.E desc[UR4][R2.64], R7 ;  /* 0x0000000702000986 */ /* 0x0001e8000c101904 */
[----:B------:R-:W2:Y:S04]  /*0210*/  LDG.E R9, desc[UR4][R8.64] ;  /* 0x0000000408097981 */ /* 0x000ea8000c1e1900 */
[----:B------:R-:W2:Y:S02]  /*0220*/  LDG.E R0, desc[UR4][R4.64] ;  /* 0x0000000404007981 */ /* 0x000ea4000c1e1900 */
[----:B--2---:R-:W-:-:S13]  /*0230*/  FSETP.GTU.AND P0, PT, R0, R9, PT ;  /* 0x000000090000720b */ /* 0x004fda0003f0c000 */
[----:B------:R0:W-:Y:S02]  /*0240*/  @!P0 STG.E desc[UR4][R4.64], R9 ;  /* 0x0000000904008986 */ /* 0x0001e4000c101904 */
.L_x_22:
[----:B------:R-:W-:Y:S05]  /*0250*/  BSYNC.RECONVERGENT B0 ;  /* 0x0000000000007941 */ /* 0x000fea0003800200 */
.L_x_21:
[----:B------:R-:W-:Y:S01]  /*0260*/  BAR.SYNC.DEFER_BLOCKING 0x0 ;  /* 0x0000000000007b1d */ /* 0x000fe20000010000 */
[----:B------:R-:W-:-:S13]  /*0270*/  ISETP.GT.U32.AND P0, PT, R10, 0x3, PT ;  /* 0x000000030a00780c */ /* 0x000fda0003f04070 */
[----:B------:R-:W-:Y:S05]  /*0280*/  @P0 BRA `(.L_x_23) ;  /* 0xfffffffc00b40947 */ /* 0x000fea000383ffff */
[----:B------:R-:W-:Y:S05]  /*0290*/  EXIT ;  /* 0x000000000000794d */ /* 0x000fea0003800000 */
.L_x_24:
        /* <DEDUP_REMOVED lines=14> */
.L_x_28:


//--------------------- .nv.shared._Z13exclusiveScanPji --------------------------
	.section	.nv.shared._Z13exclusiveScanPji,"aw",@nobits
	.sectionflags	@""
	.align	16
	.zero		1024


//--------------------- .nv.shared.reserved.0     --------------------------
	.section	.nv.shared.reserved.0,"aw",@nobits
	.weak		__nv_reservedSMEM_offset_0_alias
	.size		__nv_reservedSMEM_offset_0_alias, 0, 64
	.other		__nv_reservedSMEM_offset_0_alias,@"STO_CUDA_RESERVED_SHARED STV_DEFAULT"
__nv_reservedSMEM_offset_0_alias:
	.zero		0
	.zero		64


//--------------------- .nv.shared._Z9histogramPKfPjiiff --------------------------
	.section	.nv.shared._Z9histogramPKfPjiiff,"aw",@nobits
	.sectionflags	@""
	.align	16
	.zero		1024


//--------------------- .nv.shared._Z15maxAndMinReducePKfRfS1_PfS2_i --------------------------
	.section	.nv.shared._Z15maxAndMinReducePKfRfS1_PfS2_i,"aw",@nobits
	.sectionflags	@""
	.align	16
	.zero		1024


//--------------------- .nv.constant0._Z13exclusiveScanPji --------------------------
	.section	.nv.constant0._Z13exclusiveScanPji,"a",@progbits
	.sectionflags	@""
	.align	4
.nv.constant0._Z13exclusiveScanPji:
	.zero		908


//--------------------- .nv.constant0._Z9histogramPKfPjiiff --------------------------
	.section	.nv.constant0._Z9histogramPKfPjiiff,"a",@progbits
	.sectionflags	@""
	.align	4
.nv.constant0._Z9histogramPKfPjiiff:
	.zero		928


//--------------------- .nv.constant0._Z15maxAndMinReducePKfRfS1_PfS2_i --------------------------
	.section	.nv.constant0._Z15maxAndMinReducePKfRfS1_PfS2_i,"a",@progbits
	.sectionflags	@""
	.align	4
.nv.constant0._Z15maxAndMinReducePKfRfS1_PfS2_i:
	.zero		940


//--------------------- SYMBOLS --------------------------

	.type		.nv.reservedSmem.offset0,@object
	.size		.nv.reservedSmem.offset0,0x4
	.type		.nv.reservedSmem.cap,@object
	.size		.nv.reservedSmem.cap,0x4
